//
// Generated by NVIDIA NVVM Compiler
//
// Compiler Build ID: CL-36424714
// Cuda compilation tools, release 13.0, V13.0.88
// Based on NVVM 20.0.0
//

.version 9.0
.target sm_100
.address_size 64

	// .globl	_Z39cuda_rows_dc_offset_remove_layer_kernelPfS_jjj

.visible .entry _Z39cuda_rows_dc_offset_remove_layer_kernelPfS_jjj(
	.param .u64 .ptr .align 1 _Z39cuda_rows_dc_offset_remove_layer_kernelPfS_jjj_param_0,
	.param .u64 .ptr .align 1 _Z39cuda_rows_dc_offset_remove_layer_kernelPfS_jjj_param_1,
	.param .u32 _Z39cuda_rows_dc_offset_remove_layer_kernelPfS_jjj_param_2,
	.param .u32 _Z39cuda_rows_dc_offset_remove_layer_kernelPfS_jjj_param_3,
	.param .u32 _Z39cuda_rows_dc_offset_remove_layer_kernelPfS_jjj_param_4
)
{
	.reg .pred 	%p<6>;
	.reg .b32 	%r<22>;
	.reg .b32 	%f<4>;
	.reg .b64 	%rd<10>;

	ld.param.u64 	%rd1, [_Z39cuda_rows_dc_offset_remove_layer_kernelPfS_jjj_param_0];
	ld.param.u64 	%rd2, [_Z39cuda_rows_dc_offset_remove_layer_kernelPfS_jjj_param_1];
	ld.param.u32 	%r4, [_Z39cuda_rows_dc_offset_remove_layer_kernelPfS_jjj_param_2];
	ld.param.u32 	%r6, [_Z39cuda_rows_dc_offset_remove_layer_kernelPfS_jjj_param_3];
	ld.param.u32 	%r7, [_Z39cuda_rows_dc_offset_remove_layer_kernelPfS_jjj_param_4];
	mov.u32 	%r8, %tid.x;
	mov.u32 	%r9, %ctaid.x;
	mov.u32 	%r10, %ntid.x;
	mad.lo.s32 	%r1, %r9, %r10, %r8;
	mov.u32 	%r11, %tid.y;
	mov.u32 	%r12, %ctaid.y;
	mov.u32 	%r13, %ntid.y;
	mad.lo.s32 	%r14, %r12, %r13, %r11;
	mov.u32 	%r15, %tid.z;
	mov.u32 	%r16, %ctaid.z;
	mov.u32 	%r17, %ntid.z;
	mad.lo.s32 	%r3, %r16, %r17, %r15;
	setp.ge.u32 	%p1, %r3, %r7;
	setp.ge.u32 	%p2, %r14, %r6;
	or.pred  	%p3, %p1, %p2;
	add.s32 	%r18, %r4, -1;
	setp.ge.u32 	%p4, %r1, %r18;
	or.pred  	%p5, %p4, %p3;
	@%p5 bra 	$L__BB0_2;
	cvta.to.global.u64 	%rd3, %rd2;
	cvta.to.global.u64 	%rd4, %rd1;
	mad.lo.s32 	%r19, %r6, %r3, %r14;
	mad.lo.s32 	%r20, %r19, %r4, %r1;
	mul.wide.u32 	%rd5, %r20, 4;
	add.s64 	%rd6, %rd3, %rd5;
	ld.global.f32 	%f1, [%rd6];
	add.s32 	%r21, %r20, 1;
	mul.wide.u32 	%rd7, %r21, 4;
	add.s64 	%rd8, %rd3, %rd7;
	ld.global.f32 	%f2, [%rd8];
	sub.f32 	%f3, %f1, %f2;
	add.s64 	%rd9, %rd4, %rd5;
	st.global.f32 	[%rd9], %f3;
$L__BB0_2:
	ret;

}


// ===== COMPILED SASS (sm_100) =====

	.target	sm_100

	.elftype	@"ET_EXEC"


//--------------------- .note.nv.tkinfo           --------------------------
	.section	.note.nv.tkinfo,"",@"SHT_NOTE"
	.sectionflags	@"SHF_NOTE_NV_TKINFO"
	.tkinfo
        /*0018*/ 	.word	0x00000002
        /*0030*/ 	.string	""
        /*0030*/ 	.string	"ptxas"
        /*0030*/ 	.string	"Cuda compilation tools, release 13.0, V13.0.88"
        /*0030*/ 	.string	"Build cuda_13.0.r13.0/compiler.36424714_0"
        /*0030*/ 	.string	"-arch sm_100 -m 64 "



//--------------------- .note.nv.cuinfo           --------------------------
	.section	.note.nv.cuinfo,"",@"SHT_NOTE"
	.sectionflags	@"SHF_NOTE_NV_CUINFO"
        /*0018*/ 	.short	0x0002
        /*001a*/ 	.short	0x0064
        /*001c*/ 	.short	0x0082
	.zero		2


//--------------------- .nv.info                  --------------------------
	.section	.nv.info,"",@"SHT_CUDA_INFO"
	.align	4


	//----- nvinfo : EIATTR_REGCOUNT
	.align		4
        /*0000*/ 	.byte	0x04, 0x2f
        /*0002*/ 	.short	(.L_1 - .L_0)
	.align		4
.L_0:
        /*0004*/ 	.word	index@(_Z39cuda_rows_dc_offset_remove_layer_kernelPfS_jjj)
        /*0008*/ 	.word	0x0000000c


	//----- nvinfo : EIATTR_FRAME_SIZE
	.align		4
.L_1:
        /*000c*/ 	.byte	0x04, 0x11
        /*000e*/ 	.short	(.L_3 - .L_2)
	.align		4
.L_2:
        /*0010*/ 	.word	index@(_Z39cuda_rows_dc_offset_remove_layer_kernelPfS_jjj)
        /*0014*/ 	.word	0x00000000


	//----- nvinfo : EIATTR_MIN_STACK_SIZE
	.align		4
.L_3:
        /*0018*/ 	.byte	0x04, 0x12
        /*001a*/ 	.short	(.L_5 - .L_4)
	.align		4
.L_4:
        /*001c*/ 	.word	index@(_Z39cuda_rows_dc_offset_remove_layer_kernelPfS_jjj)
        /*0020*/ 	.word	0x00000000
.L_5:


//--------------------- .nv.compat                --------------------------
	.section	.nv.compat,"",@"SHT_CUDA_COMPAT_INFO"
	.align	4
        /*0000*/ 	.byte	0x02, 0x09, 0x00, 0x00, 0x02, 0x02, 0x01, 0x00, 0x02, 0x05, 0x05, 0x00, 0x03, 0x07, 0x01, 0x01
        /*0010*/ 	.byte	0x02, 0x03, 0x00, 0x00, 0x02, 0x06, 0x01, 0x00, 0x04, 0x0b, 0x08, 0x00, 0x09, 0x00, 0x00, 0x00
        /*0020*/ 	.byte	0x00, 0x00, 0x00, 0x00


//--------------------- .nv.info._Z39cuda_rows_dc_offset_remove_layer_kernelPfS_jjj --------------------------
	.section	.nv.info._Z39cuda_rows_dc_offset_remove_layer_kernelPfS_jjj,"",@"SHT_CUDA_INFO"
	.sectionflags	@""
	.align	4


	//----- nvinfo : EIATTR_CUDA_API_VERSION
	.align		4
        /*0000*/ 	.byte	0x04, 0x37
        /*0002*/ 	.short	(.L_7 - .L_6)
.L_6:
        /*0004*/ 	.word	0x00000082


	//----- nvinfo : EIATTR_KPARAM_INFO
	.align		4
.L_7:
        /*0008*/ 	.byte	0x04, 0x17
        /*000a*/ 	.short	(.L_9 - .L_8)
.L_8:
        /*000c*/ 	.word	0x00000000
        /*0010*/ 	.short	0x0004
        /*0012*/ 	.short	0x0018
        /*0014*/ 	.byte	0x00, 0xf0, 0x11, 0x00


	//----- nvinfo : EIATTR_KPARAM_INFO
	.align		4
.L_9:
        /*0018*/ 	.byte	0x04, 0x17
        /*001a*/ 	.short	(.L_11 - .L_10)
.L_10:
        /*001c*/ 	.word	0x00000000
        /*0020*/ 	.short	0x0003
        /*0022*/ 	.short	0x0014
        /*0024*/ 	.byte	0x00, 0xf0, 0x11, 0x00


	//----- nvinfo : EIATTR_KPARAM_INFO
	.align		4
.L_11:
        /*0028*/ 	.byte	0x04, 0x17
        /*002a*/ 	.short	(.L_13 - .L_12)
.L_12:
        /*002c*/ 	.word	0x00000000
        /*0030*/ 	.short	0x0002
        /*0032*/ 	.short	0x0010
        /*0034*/ 	.byte	0x00, 0xf0, 0x11, 0x00


	//----- nvinfo : EIATTR_KPARAM_INFO
	.align		4
.L_13:
        /*0038*/ 	.byte	0x04, 0x17
        /*003a*/ 	.short	(.L_15 - .L_14)
.L_14:
        /*003c*/ 	.word	0x00000000
        /*0040*/ 	.short	0x0001
        /*0042*/ 	.short	0x0008
        /*0044*/ 	.byte	0x00, 0xf5, 0x21, 0x00


	//----- nvinfo : EIATTR_KPARAM_INFO
	.align		4
.L_15:
        /*0048*/ 	.byte	0x04, 0x17
        /*004a*/ 	.short	(.L_17 - .L_16)
.L_16:
        /*004c*/ 	.word	0x00000000
        /*0050*/ 	.short	0x0000
        /*0052*/ 	.short	0x0000
        /*0054*/ 	.byte	0x00, 0xf5, 0x21, 0x00


	//----- nvinfo : EIATTR_SPARSE_MMA_MASK
	.align		4
.L_17:
        /*0058*/ 	.byte	0x03, 0x50
        /*005a*/ 	.short	0x0000


	//----- nvinfo : EIATTR_MAXREG_COUNT
	.align		4
        /*005c*/ 	.byte	0x03, 0x1b
        /*005e*/ 	.short	0x00ff


	//----- nvinfo : EIATTR_MERCURY_ISA_VERSION
	.align		4
        /*0060*/ 	.byte	0x03, 0x5f
        /*0062*/ 	.short	0x0101


	//----- nvinfo : EIATTR_VRC_CTA_INIT_COUNT
	.align		4
        /*0064*/ 	.byte	0x02, 0x4a
	.zero		1
	.zero		1


	//----- nvinfo : EIATTR_EXIT_INSTR_OFFSETS
	.align		4
        /*0068*/ 	.byte	0x04, 0x1c
        /*006a*/ 	.short	(.L_19 - .L_18)


	//   ....[0]....
.L_18:
        /*006c*/ 	.word	0x00000130


	//   ....[1]....
        /*0070*/ 	.word	0x00000210


	//----- nvinfo : EIATTR_CBANK_PARAM_SIZE
	.align		4
.L_19:
        /*0074*/ 	.byte	0x03, 0x19
        /*0076*/ 	.short	0x001c


	//----- nvinfo : EIATTR_PARAM_CBANK
	.align		4
        /*0078*/ 	.byte	0x04, 0x0a
        /*007a*/ 	.short	(.L_21 - .L_20)
	.align		4
.L_20:
        /*007c*/ 	.word	index@(.nv.constant0._Z39cuda_rows_dc_offset_remove_layer_kernelPfS_jjj)
        /*0080*/ 	.short	0x0380
        /*0082*/ 	.short	0x001c


	//----- nvinfo : EIATTR_SW_WAR
	.align		4
.L_21:
        /*0084*/ 	.byte	0x04, 0x36
        /*0086*/ 	.short	(.L_23 - .L_22)
.L_22:
        /*0088*/ 	.word	0x00000008
.L_23:


//--------------------- .nv.callgraph             --------------------------
	.section	.nv.callgraph,"",@"SHT_CUDA_CALLGRAPH"
	.align	4
	.sectionentsize	8
	.align		4
        /*0000*/ 	.word	0x00000000
	.align		4
        /*0004*/ 	.word	0xffffffff
	.align		4
        /*0008*/ 	.word	0x00000000
	.align		4
        /*000c*/ 	.word	0xfffffffe
	.align		4
        /*0010*/ 	.word	0x00000000
	.align		4
        /*0014*/ 	.word	0xfffffffd
	.align		4
        /*0018*/ 	.word	0x00000000
	.align		4
        /*001c*/ 	.word	0xfffffffc


//--------------------- .text._Z39cuda_rows_dc_offset_remove_layer_kernelPfS_jjj --------------------------
	.section	.text._Z39cuda_rows_dc_offset_remove_layer_kernelPfS_jjj,"ax",@progbits
	.align	128
        .global         _Z39cuda_rows_dc_offset_remove_layer_kernelPfS_jjj
        .type           _Z39cuda_rows_dc_offset_remove_layer_kernelPfS_jjj,@function
        .size           _Z39cuda_rows_dc_offset_remove_layer_kernelPfS_jjj,(.L_x_1 - _Z39cuda_rows_dc_offset_remove_layer_kernelPfS_jjj)
        .other          _Z39cuda_rows_dc_offset_remove_layer_kernelPfS_jjj,@"STO_CUDA_ENTRY STV_DEFAULT"
_Z39cuda_rows_dc_offset_remove_layer_kernelPfS_jjj:
.text._Z39cuda_rows_dc_offset_remove_layer_kernelPfS_jjj:
[----:B------:R-:W-:Y:S01]  /*0000*/  LDC R1, c[0x0][0x37c] ;  /* 0x0000df00ff017b82 */ /* 0x000fe20000000800 */
[----:B------:R-:W0:Y:S07]  /*0010*/  S2R R2, SR_TID.Y ;  /* 0x0000000000027919 */ /* 0x000e2e0000002200 */
[----:B------:R-:W1:Y:S01]  /*0020*/  LDC R5, c[0x0][0x360] ;  /* 0x0000d800ff057b82 */ /* 0x000e620000000800 */
[----:B------:R-:W2:Y:S01]  /*0030*/  LDCU.64 UR8, c[0x0][0x390] ;  /* 0x00007200ff0877ac */ /* 0x000ea20008000a00 */
[----:B------:R-:W3:Y:S01]  /*0040*/  S2R R4, SR_TID.Z ;  /* 0x0000000000047919 */ /* 0x000ee20000002300 */
[----:B------:R-:W4:Y:S01]  /*0050*/  LDCU UR7, c[0x0][0x398] ;  /* 0x00007300ff0777ac */ /* 0x000f220008000800 */
[----:B------:R-:W1:Y:S04]  /*0060*/  S2R R0, SR_TID.X ;  /* 0x0000000000007919 */ /* 0x000e680000002100 */
[----:B------:R-:W0:Y:S08]  /*0070*/  S2UR UR4, SR_CTAID.Y ;  /* 0x00000000000479c3 */ /* 0x000e300000002600 */
[----:B------:R-:W0:Y:S08]  /*0080*/  LDC R3, c[0x0][0x364] ;  /* 0x0000d900ff037b82 */ /* 0x000e300000000800 */
[----:B------:R-:W3:Y:S08]  /*0090*/  S2UR UR6, SR_CTAID.Z ;  /* 0x00000000000679c3 */ /* 0x000ef00000002700 */
[----:B------:R-:W3:Y:S08]  /*00a0*/  LDC R7, c[0x0][0x368] ;  /* 0x0000da00ff077b82 */ /* 0x000ef00000000800 */
[----:B------:R-:W1:Y:S01]  /*00b0*/  S2UR UR5, SR_CTAID.X ;  /* 0x00000000000579c3 */ /* 0x000e620000002500 */
[----:B0-----:R-:W-:Y:S01]  /*00c0*/  IMAD R2, R3, UR4, R2 ;  /* 0x0000000403027c24 */ /* 0x001fe2000f8e0202 */
[----:B--2---:R-:W-:-:S04]  /*00d0*/  UIADD3 UR4, UPT, UPT, UR8, -0x1, URZ ;  /* 0xffffffff08047890 */ /* 0x004fc8000fffe0ff */
[----:B------:R-:W-:Y:S01]  /*00e0*/  ISETP.GE.U32.AND P0, PT, R2, UR9, PT ;  /* 0x0000000902007c0c */ /* 0x000fe2000bf06070 */
[----:B---3--:R-:W-:-:S05]  /*00f0*/  IMAD R3, R7, UR6, R4 ;  /* 0x0000000607037c24 */ /* 0x008fca000f8e0204 */
[----:B----4-:R-:W-:Y:S01]  /*0100*/  ISETP.GE.U32.OR P0, PT, R3, UR7, P0 ;  /* 0x0000000703007c0c */ /* 0x010fe20008706470 */
[----:B-1----:R-:W-:-:S05]  /*0110*/  IMAD R0, R5, UR5, R0 ;  /* 0x0000000505007c24 */ /* 0x002fca000f8e0200 */
[----:B------:R-:W-:-:S13]  /*0120*/  ISETP.GE.U32.OR P0, PT, R0, UR4, P0 ;  /* 0x0000000400007c0c */ /* 0x000fda0008706470 */
[----:B------:R-:W-:Y:S05]  /*0130*/  @P0 EXIT ;  /* 0x000000000000094d */ /* 0x000fea0003800000 */
[----:B------:R-:W0:Y:S01]  /*0140*/  LDC.64 R4, c[0x0][0x388] ;  /* 0x0000e200ff047b82 */ /* 0x000e220000000a00 */
[----:B------:R-:W-:Y:S01]  /*0150*/  IMAD R3, R3, UR9, R2 ;  /* 0x0000000903037c24 */ /* 0x000fe2000f8e0202 */
[----:B------:R-:W1:Y:S03]  /*0160*/  LDCU.64 UR4, c[0x0][0x358] ;  /* 0x00006b00ff0477ac */ /* 0x000e660008000a00 */
[----:B------:R-:W-:-:S05]  /*0170*/  IMAD R9, R3, UR8, R0 ;  /* 0x0000000803097c24 */ /* 0x000fca000f8e0200 */
[C---:B------:R-:W-:Y:S01]  /*0180*/  IADD3 R7, PT, PT, R9.reuse, 0x1, RZ ;  /* 0x0000000109077810 */ /* 0x040fe20007ffe0ff */
[----:B0-----:R-:W-:-:S04]  /*0190*/  IMAD.WIDE.U32 R2, R9, 0x4, R4 ;  /* 0x0000000409027825 */ /* 0x001fc800078e0004 */
[----:B------:R-:W-:Y:S02]  /*01a0*/  IMAD.WIDE.U32 R4, R7, 0x4, R4 ;  /* 0x0000000407047825 */ /* 0x000fe400078e0004 */
[----:B-1----:R-:W2:Y:S01]  /*01b0*/  LDG.E R2, desc[UR4][R2.64] ;  /* 0x0000000402027981 */ /* 0x002ea2000c1e1900 */
[----:B------:R-:W0:Y:S03]  /*01c0*/  LDC.64 R6, c[0x0][0x380] ;  /* 0x0000e000ff067b82 */ /* 0x000e260000000a00 */
[----:B------:R-:W2:Y:S01]  /*01d0*/  LDG.E R5, desc[UR4][R4.64] ;  /* 0x0000000404057981 */ /* 0x000ea2000c1e1900 */
[----:B0-----:R-:W-:-:S04]  /*01e0*/  IMAD.WIDE.U32 R6, R9, 0x4, R6 ;  /* 0x0000000409067825 */ /* 0x001fc800078e0006 */
[----:B--2---:R-:W-:-:S05]  /*01f0*/  FADD R9, R2, -R5 ;  /* 0x8000000502097221 */ /* 0x004fca0000000000 */
[----:B------:R-:W-:Y:S01]  /*0200*/  STG.E desc[UR4][R6.64], R9 ;  /* 0x0000000906007986 */ /* 0x000fe2000c101904 */
[----:B------:R-:W-:Y:S05]  /*0210*/  EXIT ;  /* 0x000000000000794d */ /* 0x000fea0003800000 */
.L_x_0:
[----:B------:R-:W-:-:S00]  /*0220*/  BRA `(.L_x_0) ;  /* 0xfffffffc00fc7947 */ /* 0x000fc0000383ffff */
[----:B------:R-:W-:-:S00]  /*0230*/  NOP ;  /* 0x0000000000007918 */ /* 0x000fc00000000000 */
        /* <DEDUP_REMOVED lines=12> */
.L_x_1:


//--------------------- .nv.shared.reserved.0     --------------------------
	.section	.nv.shared.reserved.0,"aw",@nobits
	.weak		__nv_reservedSMEM_offset_0_alias
	.size		__nv_reservedSMEM_offset_0_alias, 0, 64
	.other		__nv_reservedSMEM_offset_0_alias,@"STO_CUDA_RESERVED_SHARED STV_DEFAULT"
__nv_reservedSMEM_offset_0_alias:
	.zero		0
	.zero		64


//--------------------- .nv.constant0._Z39cuda_rows_dc_offset_remove_layer_kernelPfS_jjj --------------------------
	.section	.nv.constant0._Z39cuda_rows_dc_offset_remove_layer_kernelPfS_jjj,"a",@progbits
	.sectionflags	@""
	.align	4
.nv.constant0._Z39cuda_rows_dc_offset_remove_layer_kernelPfS_jjj:
	.zero		924


//--------------------- SYMBOLS --------------------------

	.type		.nv.reservedSmem.offset0,@object
	.size		.nv.reservedSmem.offset0,0x4
